//
// Generated by NVIDIA NVVM Compiler
//
// Compiler Build ID: CL-28845127
// Cuda compilation tools, release 11.0, V11.0.221
// Based on LLVM 3.4svn
//

.version 7.0
.target sm_52
.address_size 64

	// .globl	_Z10lax_updatePdPKddddi

.visible .entry _Z10lax_updatePdPKddddi(
	.param .u64 _Z10lax_updatePdPKddddi_param_0,
	.param .u64 _Z10lax_updatePdPKddddi_param_1,
	.param .f64 _Z10lax_updatePdPKddddi_param_2,
	.param .f64 _Z10lax_updatePdPKddddi_param_3,
	.param .f64 _Z10lax_updatePdPKddddi_param_4,
	.param .u32 _Z10lax_updatePdPKddddi_param_5
)
{
	.reg .pred 	%p<4>;
	.reg .b32 	%r<10>;
	.reg .f64 	%fd<13>;
	.reg .b64 	%rd<13>;


	ld.param.u64 	%rd1, [_Z10lax_updatePdPKddddi_param_0];
	ld.param.u64 	%rd2, [_Z10lax_updatePdPKddddi_param_1];
	ld.param.f64 	%fd1, [_Z10lax_updatePdPKddddi_param_2];
	ld.param.f64 	%fd2, [_Z10lax_updatePdPKddddi_param_3];
	ld.param.f64 	%fd3, [_Z10lax_updatePdPKddddi_param_4];
	ld.param.u32 	%r2, [_Z10lax_updatePdPKddddi_param_5];
	mov.u32 	%r3, %ntid.x;
	mov.u32 	%r4, %ctaid.x;
	mov.u32 	%r5, %tid.x;
	mad.lo.s32 	%r1, %r3, %r4, %r5;
	setp.ge.s32	%p1, %r1, %r2;
	@%p1 bra 	BB0_2;

	cvta.to.global.u64 	%rd3, %rd2;
	cvta.to.global.u64 	%rd4, %rd1;
	add.s32 	%r6, %r1, 1;
	setp.lt.s32	%p2, %r6, %r2;
	add.s32 	%r7, %r1, -1;
	setp.lt.s32	%p3, %r7, 0;
	add.s32 	%r8, %r2, -1;
	selp.b32	%r9, %r8, %r7, %p3;
	cvt.s64.s32	%rd5, %r6;
	selp.b64	%rd6, %rd5, 0, %p2;
	shl.b64 	%rd7, %rd6, 3;
	add.s64 	%rd8, %rd3, %rd7;
	mul.wide.s32 	%rd9, %r9, 8;
	add.s64 	%rd10, %rd3, %rd9;
	ld.global.f64 	%fd4, [%rd10];
	ld.global.f64 	%fd5, [%rd8];
	add.f64 	%fd6, %fd5, %fd4;
	mul.f64 	%fd7, %fd2, 0dC000000000000000;
	mul.f64 	%fd8, %fd1, %fd3;
	div.rn.f64 	%fd9, %fd8, %fd7;
	sub.f64 	%fd10, %fd5, %fd4;
	mul.f64 	%fd11, %fd9, %fd10;
	fma.rn.f64 	%fd12, %fd6, 0d3FE0000000000000, %fd11;
	mul.wide.s32 	%rd11, %r1, 8;
	add.s64 	%rd12, %rd4, %rd11;
	st.global.f64 	[%rd12], %fd12;

BB0_2:
	ret;
}




// ===== COMPILED SASS (sm_100) =====

	.target	sm_100

	.elftype	@"ET_EXEC"


//--------------------- .note.nv.tkinfo           --------------------------
	.section	.note.nv.tkinfo,"",@"SHT_NOTE"
	.sectionflags	@"SHF_NOTE_NV_TKINFO"
	.tkinfo
        /*0018*/ 	.word	0x00000002
        /*0030*/ 	.string	""
        /*0030*/ 	.string	"ptxas"
        /*0030*/ 	.string	"Cuda compilation tools, release 13.0, V13.0.88"
        /*0030*/ 	.string	"Build cuda_13.0.r13.0/compiler.36424714_0"
        /*0030*/ 	.string	"-arch sm_100 "



//--------------------- .note.nv.cuinfo           --------------------------
	.section	.note.nv.cuinfo,"",@"SHT_NOTE"
	.sectionflags	@"SHF_NOTE_NV_CUINFO"
        /*0018*/ 	.short	0x0002
        /*001a*/ 	.short	0x0034
        /*001c*/ 	.short	0x0082
	.zero		2


//--------------------- .nv.info                  --------------------------
	.section	.nv.info,"",@"SHT_CUDA_INFO"
	.align	4


	//----- nvinfo : EIATTR_REGCOUNT
	.align		4
        /*0000*/ 	.byte	0x04, 0x2f
        /*0002*/ 	.short	(.L_1 - .L_0)
	.align		4
.L_0:
        /*0004*/ 	.word	index@(_Z10lax_updatePdPKddddi)
        /*0008*/ 	.word	0x0000001e


	//----- nvinfo : EIATTR_FRAME_SIZE
	.align		4
.L_1:
        /*000c*/ 	.byte	0x04, 0x11
        /*000e*/ 	.short	(.L_3 - .L_2)
	.align		4
.L_2:
        /*0010*/ 	.word	index@($__internal_0_$__cuda_sm20_div_rn_f64_full)
        /*0014*/ 	.word	0x00000000


	//----- nvinfo : EIATTR_FRAME_SIZE
	.align		4
.L_3:
        /*0018*/ 	.byte	0x04, 0x11
        /*001a*/ 	.short	(.L_5 - .L_4)
	.align		4
.L_4:
        /*001c*/ 	.word	index@(_Z10lax_updatePdPKddddi)
        /*0020*/ 	.word	0x00000000


	//----- nvinfo : EIATTR_MIN_STACK_SIZE
	.align		4
.L_5:
        /*0024*/ 	.byte	0x04, 0x12
        /*0026*/ 	.short	(.L_7 - .L_6)
	.align		4
.L_6:
        /*0028*/ 	.word	index@(_Z10lax_updatePdPKddddi)
        /*002c*/ 	.word	0x00000000
.L_7:


//--------------------- .nv.compat                --------------------------
	.section	.nv.compat,"",@"SHT_CUDA_COMPAT_INFO"
	.align	4
        /*0000*/ 	.byte	0x02, 0x09, 0x00, 0x00, 0x02, 0x02, 0x01, 0x00, 0x02, 0x05, 0x05, 0x00, 0x03, 0x07, 0x01, 0x01
        /*0010*/ 	.byte	0x02, 0x03, 0x00, 0x00, 0x02, 0x06, 0x01, 0x00, 0x04, 0x0b, 0x08, 0x00, 0x01, 0x00, 0x00, 0x00
        /*0020*/ 	.byte	0x00, 0x00, 0x00, 0x00


//--------------------- .nv.info._Z10lax_updatePdPKddddi --------------------------
	.section	.nv.info._Z10lax_updatePdPKddddi,"",@"SHT_CUDA_INFO"
	.sectionflags	@""
	.align	4


	//----- nvinfo : EIATTR_CUDA_API_VERSION
	.align		4
        /*0000*/ 	.byte	0x04, 0x37
        /*0002*/ 	.short	(.L_9 - .L_8)
.L_8:
        /*0004*/ 	.word	0x00000082


	//----- nvinfo : EIATTR_KPARAM_INFO
	.align		4
.L_9:
        /*0008*/ 	.byte	0x04, 0x17
        /*000a*/ 	.short	(.L_11 - .L_10)
.L_10:
        /*000c*/ 	.word	0x00000000
        /*0010*/ 	.short	0x0005
        /*0012*/ 	.short	0x0028
        /*0014*/ 	.byte	0x00, 0xf0, 0x11, 0x00


	//----- nvinfo : EIATTR_KPARAM_INFO
	.align		4
.L_11:
        /*0018*/ 	.byte	0x04, 0x17
        /*001a*/ 	.short	(.L_13 - .L_12)
.L_12:
        /*001c*/ 	.word	0x00000000
        /*0020*/ 	.short	0x0004
        /*0022*/ 	.short	0x0020
        /*0024*/ 	.byte	0x00, 0xf0, 0x21, 0x00


	//----- nvinfo : EIATTR_KPARAM_INFO
	.align		4
.L_13:
        /*0028*/ 	.byte	0x04, 0x17
        /*002a*/ 	.short	(.L_15 - .L_14)
.L_14:
        /*002c*/ 	.word	0x00000000
        /*0030*/ 	.short	0x0003
        /*0032*/ 	.short	0x0018
        /*0034*/ 	.byte	0x00, 0xf0, 0x21, 0x00


	//----- nvinfo : EIATTR_KPARAM_INFO
	.align		4
.L_15:
        /*0038*/ 	.byte	0x04, 0x17
        /*003a*/ 	.short	(.L_17 - .L_16)
.L_16:
        /*003c*/ 	.word	0x00000000
        /*0040*/ 	.short	0x0002
        /*0042*/ 	.short	0x0010
        /*0044*/ 	.byte	0x00, 0xf0, 0x21, 0x00


	//----- nvinfo : EIATTR_KPARAM_INFO
	.align		4
.L_17:
        /*0048*/ 	.byte	0x04, 0x17
        /*004a*/ 	.short	(.L_19 - .L_18)
.L_18:
        /*004c*/ 	.word	0x00000000
        /*0050*/ 	.short	0x0001
        /*0052*/ 	.short	0x0008
        /*0054*/ 	.byte	0x00, 0xf0, 0x21, 0x00


	//----- nvinfo : EIATTR_KPARAM_INFO
	.align		4
.L_19:
        /*0058*/ 	.byte	0x04, 0x17
        /*005a*/ 	.short	(.L_21 - .L_20)
.L_20:
        /*005c*/ 	.word	0x00000000
        /*0060*/ 	.short	0x0000
        /*0062*/ 	.short	0x0000
        /*0064*/ 	.byte	0x00, 0xf0, 0x21, 0x00


	//----- nvinfo : EIATTR_SPARSE_MMA_MASK
	.align		4
.L_21:
        /*0068*/ 	.byte	0x03, 0x50
        /*006a*/ 	.short	0x0000


	//----- nvinfo : EIATTR_MAXREG_COUNT
	.align		4
        /*006c*/ 	.byte	0x03, 0x1b
        /*006e*/ 	.short	0x00ff


	//----- nvinfo : EIATTR_MERCURY_ISA_VERSION
	.align		4
        /*0070*/ 	.byte	0x03, 0x5f
        /*0072*/ 	.short	0x0101


	//----- nvinfo : EIATTR_VRC_CTA_INIT_COUNT
	.align		4
        /*0074*/ 	.byte	0x02, 0x4a
	.zero		1
	.zero		1


	//----- nvinfo : EIATTR_EXIT_INSTR_OFFSETS
	.align		4
        /*0078*/ 	.byte	0x04, 0x1c
        /*007a*/ 	.short	(.L_23 - .L_22)


	//   ....[0]....
.L_22:
        /*007c*/ 	.word	0x00000070


	//   ....[1]....
        /*0080*/ 	.word	0x00000340


	//----- nvinfo : EIATTR_CRS_STACK_SIZE
	.align		4
.L_23:
        /*0084*/ 	.byte	0x04, 0x1e
        /*0086*/ 	.short	(.L_25 - .L_24)
.L_24:
        /*0088*/ 	.word	0x00000000


	//----- nvinfo : EIATTR_CBANK_PARAM_SIZE
	.align		4
.L_25:
        /*008c*/ 	.byte	0x03, 0x19
        /*008e*/ 	.short	0x002c


	//----- nvinfo : EIATTR_PARAM_CBANK
	.align		4
        /*0090*/ 	.byte	0x04, 0x0a
        /*0092*/ 	.short	(.L_27 - .L_26)
	.align		4
.L_26:
        /*0094*/ 	.word	index@(.nv.constant0._Z10lax_updatePdPKddddi)
        /*0098*/ 	.short	0x0380
        /*009a*/ 	.short	0x002c


	//----- nvinfo : EIATTR_SW_WAR
	.align		4
.L_27:
        /*009c*/ 	.byte	0x04, 0x36
        /*009e*/ 	.short	(.L_29 - .L_28)
.L_28:
        /*00a0*/ 	.word	0x00000008
.L_29:


//--------------------- .nv.callgraph             --------------------------
	.section	.nv.callgraph,"",@"SHT_CUDA_CALLGRAPH"
	.align	4
	.sectionentsize	8
	.align		4
        /*0000*/ 	.word	0x00000000
	.align		4
        /*0004*/ 	.word	0xffffffff
	.align		4
        /*0008*/ 	.word	0x00000000
	.align		4
        /*000c*/ 	.word	0xfffffffe
	.align		4
        /*0010*/ 	.word	0x00000000
	.align		4
        /*0014*/ 	.word	0xfffffffd
	.align		4
        /*0018*/ 	.word	0x00000000
	.align		4
        /*001c*/ 	.word	0xfffffffc


//--------------------- .text._Z10lax_updatePdPKddddi --------------------------
	.section	.text._Z10lax_updatePdPKddddi,"ax",@progbits
	.align	128
        .global         _Z10lax_updatePdPKddddi
        .type           _Z10lax_updatePdPKddddi,@function
        .size           _Z10lax_updatePdPKddddi,(.L_x_7 - _Z10lax_updatePdPKddddi)
        .other          _Z10lax_updatePdPKddddi,@"STO_CUDA_ENTRY STV_DEFAULT"
_Z10lax_updatePdPKddddi:
.text._Z10lax_updatePdPKddddi:
[----:B------:R-:W-:Y:S01]  /*0000*/  LDC R1, c[0x0][0x37c] ;  /* 0x0000df00ff017b82 */ /* 0x000fe20000000800 */
[----:B------:R-:W0:Y:S07]  /*0010*/  S2R R0, SR_CTAID.X ;  /* 0x0000000000007919 */ /* 0x000e2e0000002500 */
[----:B------:R-:W1:Y:S01]  /*0020*/  LDC R7, c[0x0][0x3a8] ;  /* 0x0000ea00ff077b82 */ /* 0x000e620000000800 */
[----:B------:R-:W0:Y:S01]  /*0030*/  LDCU UR4, c[0x0][0x360] ;  /* 0x00006c00ff0477ac */ /* 0x000e220008000800 */
[----:B------:R-:W0:Y:S02]  /*0040*/  S2R R3, SR_TID.X ;  /* 0x0000000000037919 */ /* 0x000e240000002100 */
[----:B0-----:R-:W-:-:S05]  /*0050*/  IMAD R0, R0, UR4, R3 ;  /* 0x0000000400007c24 */ /* 0x001fca000f8e0203 */
[----:B-1----:R-:W-:-:S13]  /*0060*/  ISETP.GE.AND P0, PT, R0, R7, PT ;  /* 0x000000070000720c */ /* 0x002fda0003f06270 */
[----:B------:R-:W-:Y:S05]  /*0070*/  @P0 EXIT ;  /* 0x000000000000094d */ /* 0x000fea0003800000 */
[----:B------:R-:W0:Y:S01]  /*0080*/  LDC.64 R4, c[0x0][0x388] ;  /* 0x0000e200ff047b82 */ /* 0x000e220000000a00 */
[C---:B------:R-:W-:Y:S01]  /*0090*/  VIADD R3, R0.reuse, 0xffffffff ;  /* 0xffffffff00037836 */ /* 0x040fe20000000000 */
[----:B------:R-:W1:Y:S01]  /*00a0*/  LDCU.64 UR6, c[0x0][0x388] ;  /* 0x00007100ff0677ac */ /* 0x000e620008000a00 */
[----:B------:R-:W-:-:S03]  /*00b0*/  VIADD R2, R0, 0x1 ;  /* 0x0000000100027836 */ /* 0x000fc60000000000 */
[----:B------:R-:W-:Y:S01]  /*00c0*/  ISETP.GE.AND P1, PT, R3, RZ, PT ;  /* 0x000000ff0300720c */ /* 0x000fe20003f26270 */
[----:B------:R-:W2:Y:S01]  /*00d0*/  LDCU.64 UR4, c[0x0][0x358] ;  /* 0x00006b00ff0477ac */ /* 0x000ea20008000a00 */
[C---:B------:R-:W-:Y:S01]  /*00e0*/  ISETP.GE.AND P0, PT, R2.reuse, R7, PT ;  /* 0x000000070200720c */ /* 0x040fe20003f06270 */
[----:B------:R-:W3:Y:S01]  /*00f0*/  LDC.64 R10, c[0x0][0x398] ;  /* 0x0000e600ff0a7b82 */ /* 0x000ee20000000a00 */
[----:B------:R-:W-:Y:S02]  /*0100*/  SHF.R.S32.HI R6, RZ, 0x1f, R2 ;  /* 0x0000001fff067819 */ /* 0x000fe40000011402 */
[----:B------:R-:W-:-:S05]  /*0110*/  SEL R2, R2, RZ, !P0 ;  /* 0x000000ff02027207 */ /* 0x000fca0004000000 */
[----:B------:R-:W4:Y:S02]  /*0120*/  LDC.64 R18, c[0x0][0x390] ;  /* 0x0000e400ff127b82 */ /* 0x000f240000000a00 */
[----:B------:R-:W-:Y:S01]  /*0130*/  @!P1 VIADD R3, R7, 0xffffffff ;  /* 0xffffffff07039836 */ /* 0x000fe20000000000 */
[----:B------:R-:W-:Y:S02]  /*0140*/  SEL R7, R6, RZ, !P0 ;  /* 0x000000ff06077207 */ /* 0x000fe40004000000 */
[----:B-1----:R-:W-:Y:S01]  /*0150*/  LEA R6, P0, R2, UR6, 0x3 ;  /* 0x0000000602067c11 */ /* 0x002fe2000f8018ff */
[----:B0-----:R-:W-:-:S03]  /*0160*/  IMAD.WIDE R4, R3, 0x8, R4 ;  /* 0x0000000803047825 */ /* 0x001fc600078e0204 */
[----:B------:R-:W-:Y:S01]  /*0170*/  LEA.HI.X R7, R2, UR7, R7, 0x3, P0 ;  /* 0x0000000702077c11 */ /* 0x000fe200080f1c07 */
[----:B------:R-:W4:Y:S02]  /*0180*/  LDCU.64 UR6, c[0x0][0x3a0] ;  /* 0x00007400ff0677ac */ /* 0x000f240008000a00 */
[----:B--2---:R-:W2:Y:S04]  /*0190*/  LDG.E.64 R4, desc[UR4][R4.64] ;  /* 0x0000000404047981 */ /* 0x004ea8000c1e1b00 */
[----:B------:R-:W2:Y:S01]  /*01a0*/  LDG.E.64 R6, desc[UR4][R6.64] ;  /* 0x0000000406067981 */ /* 0x000ea2000c1e1b00 */
[----:B---3--:R-:W-:Y:S01]  /*01b0*/  DMUL R10, R10, -2 ;  /* 0xc00000000a0a7828 */ /* 0x008fe20000000000 */
[----:B------:R-:W-:-:S05]  /*01c0*/  IMAD.MOV.U32 R2, RZ, RZ, 0x1 ;  /* 0x00000001ff027424 */ /* 0x000fca00078e00ff */
[----:B------:R-:W0:Y:S01]  /*01d0*/  MUFU.RCP64H R3, R11 ;  /* 0x0000000b00037308 */ /* 0x000e220000001800 */
[----:B----4-:R-:W-:-:S10]  /*01e0*/  DMUL R18, R18, UR6 ;  /* 0x0000000612127c28 */ /* 0x010fd40008000000 */
[----:B------:R-:W-:Y:S01]  /*01f0*/  FSETP.GEU.AND P1, PT, |R19|, 6.5827683646048100446e-37, PT ;  /* 0x036000001300780b */ /* 0x000fe20003f2e200 */
[----:B0-----:R-:W-:-:S08]  /*0200*/  DFMA R8, -R10, R2, 1 ;  /* 0x3ff000000a08742b */ /* 0x001fd00000000102 */
[----:B------:R-:W-:-:S08]  /*0210*/  DFMA R8, R8, R8, R8 ;  /* 0x000000080808722b */ /* 0x000fd00000000008 */
[----:B------:R-:W-:-:S08]  /*0220*/  DFMA R8, R2, R8, R2 ;  /* 0x000000080208722b */ /* 0x000fd00000000002 */
[----:B------:R-:W-:-:S08]  /*0230*/  DFMA R2, -R10, R8, 1 ;  /* 0x3ff000000a02742b */ /* 0x000fd00000000108 */
[----:B------:R-:W-:-:S08]  /*0240*/  DFMA R2, R8, R2, R8 ;  /* 0x000000020802722b */ /* 0x000fd00000000008 */
[----:B------:R-:W-:-:S08]  /*0250*/  DMUL R8, R18, R2 ;  /* 0x0000000212087228 */ /* 0x000fd00000000000 */
[----:B------:R-:W-:-:S08]  /*0260*/  DFMA R12, -R10, R8, R18 ;  /* 0x000000080a0c722b */ /* 0x000fd00000000112 */
[----:B------:R-:W-:-:S10]  /*0270*/  DFMA R2, R2, R12, R8 ;  /* 0x0000000c0202722b */ /* 0x000fd40000000008 */
[----:B------:R-:W-:-:S05]  /*0280*/  FFMA R8, RZ, R11, R3 ;  /* 0x0000000bff087223 */ /* 0x000fca0000000003 */
[----:B------:R-:W-:Y:S01]  /*0290*/  FSETP.GT.AND P0, PT, |R8|, 1.469367938527859385e-39, PT ;  /* 0x001000000800780b */ /* 0x000fe20003f04200 */
[----:B--2---:R-:W-:-:S12]  /*02a0*/  DADD R8, R4, R6 ;  /* 0x0000000004087229 */ /* 0x004fd80000000006 */
[----:B------:R-:W-:Y:S05]  /*02b0*/  @P0 BRA P1, `(.L_x_0) ;  /* 0x0000000000080947 */ /* 0x000fea0000800000 */
[----:B------:R-:W-:-:S07]  /*02c0*/  MOV R24, 0x2e0 ;  /* 0x000002e000187802 */ /* 0x000fce0000000f00 */
[----:B------:R-:W-:Y:S05]  /*02d0*/  CALL.REL.NOINC `($__internal_0_$__cuda_sm20_div_rn_f64_full) ;  /* 0x00000000001c7944 */ /* 0x000fea0003c00000 */
.L_x_0:
[----:B------:R-:W0:Y:S01]  /*02e0*/  LDC.64 R10, c[0x0][0x380] ;  /* 0x0000e000ff0a7b82 */ /* 0x000e220000000a00 */
[----:B------:R-:W-:-:S08]  /*02f0*/  DADD R4, -R4, R6 ;  /* 0x0000000004047229 */ /* 0x000fd00000000106 */
[----:B------:R-:W-:-:S08]  /*0300*/  DMUL R4, R4, R2 ;  /* 0x0000000204047228 */ /* 0x000fd00000000000 */
[----:B------:R-:W-:Y:S01]  /*0310*/  DFMA R4, R8, 0.5, R4 ;  /* 0x3fe000000804782b */ /* 0x000fe20000000004 */
[----:B0-----:R-:W-:-:S06]  /*0320*/  IMAD.WIDE R2, R0, 0x8, R10 ;  /* 0x0000000800027825 */ /* 0x001fcc00078e020a */
[----:B------:R-:W-:Y:S01]  /*0330*/  STG.E.64 desc[UR4][R2.64], R4 ;  /* 0x0000000402007986 */ /* 0x000fe2000c101b04 */
[----:B------:R-:W-:Y:S05]  /*0340*/  EXIT ;  /* 0x000000000000794d */ /* 0x000fea0003800000 */
        .weak           $__internal_0_$__cuda_sm20_div_rn_f64_full
        .type           $__internal_0_$__cuda_sm20_div_rn_f64_full,@function
        .size           $__internal_0_$__cuda_sm20_div_rn_f64_full,(.L_x_7 - $__internal_0_$__cuda_sm20_div_rn_f64_full)
$__internal_0_$__cuda_sm20_div_rn_f64_full:
[C---:B------:R-:W-:Y:S01]  /*0350*/  FSETP.GEU.AND P0, PT, |R11|.reuse, 1.469367938527859385e-39, PT ;  /* 0x001000000b00780b */ /* 0x040fe20003f0e200 */
[--C-:B------:R-:W-:Y:S01]  /*0360*/  IMAD.MOV.U32 R14, RZ, RZ, R10.reuse ;  /* 0x000000ffff0e7224 */ /* 0x100fe200078e000a */
[C---:B------:R-:W-:Y:S01]  /*0370*/  LOP3.LUT R12, R11.reuse, 0x800fffff, RZ, 0xc0, !PT ;  /* 0x800fffff0b0c7812 */ /* 0x040fe200078ec0ff */
[----:B------:R-:W-:Y:S01]  /*0380*/  IMAD.MOV.U32 R15, RZ, RZ, R11 ;  /* 0x000000ffff0f7224 */ /* 0x000fe200078e000b */
[----:B------:R-:W-:Y:S01]  /*0390*/  LOP3.LUT R25, R11, 0x7ff00000, RZ, 0xc0, !PT ;  /* 0x7ff000000b197812 */ /* 0x000fe200078ec0ff */
[----:B------:R-:W-:Y:S01]  /*03a0*/  IMAD.MOV.U32 R16, RZ, RZ, 0x1 ;  /* 0x00000001ff107424 */ /* 0x000fe200078e00ff */
[----:B------:R-:W-:Y:S01]  /*03b0*/  LOP3.LUT R13, R12, 0x3ff00000, RZ, 0xfc, !PT ;  /* 0x3ff000000c0d7812 */ /* 0x000fe200078efcff */
[----:B------:R-:W-:Y:S02]  /*03c0*/  IMAD.MOV.U32 R12, RZ, RZ, R10 ;  /* 0x000000ffff0c7224 */ /* 0x000fe400078e000a */
[----:B------:R-:W-:Y:S02]  /*03d0*/  IMAD.MOV.U32 R11, RZ, RZ, R19 ;  /* 0x000000ffff0b7224 */ /* 0x000fe400078e0013 */
[----:B------:R-:W-:-:S02]  /*03e0*/  IMAD.MOV.U32 R22, RZ, RZ, 0x1ca00000 ;  /* 0x1ca00000ff167424 */ /* 0x000fc400078e00ff */
[----:B------:R-:W-:Y:S01]  /*03f0*/  @!P0 DMUL R12, R14, 8.98846567431157953865e+307 ;  /* 0x7fe000000e0c8828 */ /* 0x000fe20000000000 */
[----:B------:R-:W-:Y:S01]  /*0400*/  LOP3.LUT R23, R11, 0x7ff00000, RZ, 0xc0, !PT ;  /* 0x7ff000000b177812 */ /* 0x000fe200078ec0ff */
[----:B------:R-:W-:-:S03]  /*0410*/  IMAD.MOV.U32 R10, RZ, RZ, R18 ;  /* 0x000000ffff0a7224 */ /* 0x000fc600078e0012 */
[----:B------:R-:W-:Y:S01]  /*0420*/  ISETP.GE.U32.AND P1, PT, R23, R25, PT ;  /* 0x000000191700720c */ /* 0x000fe20003f26070 */
[----:B------:R-:W0:Y:S01]  /*0430*/  MUFU.RCP64H R17, R13 ;  /* 0x0000000d00117308 */ /* 0x000e220000001800 */
[----:B------:R-:W-:Y:S01]  /*0440*/  IMAD.MOV.U32 R26, RZ, RZ, R23 ;  /* 0x000000ffff1a7224 */ /* 0x000fe200078e0017 */
[----:B0-----:R-:W-:-:S08]  /*0450*/  DFMA R2, R16, -R12, 1 ;  /* 0x3ff000001002742b */ /* 0x001fd0000000080c */
[----:B------:R-:W-:-:S08]  /*0460*/  DFMA R2, R2, R2, R2 ;  /* 0x000000020202722b */ /* 0x000fd00000000002 */
[----:B------:R-:W-:Y:S01]  /*0470*/  DFMA R16, R16, R2, R16 ;  /* 0x000000021010722b */ /* 0x000fe20000000010 */
[----:B------:R-:W-:Y:S01]  /*0480*/  SEL R3, R22, 0x63400000, !P1 ;  /* 0x6340000016037807 */ /* 0x000fe20004800000 */
[----:B------:R-:W-:Y:S01]  /*0490*/  IMAD.MOV.U32 R2, RZ, RZ, R10 ;  /* 0x000000ffff027224 */ /* 0x000fe200078e000a */
[----:B------:R-:W-:Y:S02]  /*04a0*/  FSETP.GEU.AND P1, PT, |R11|, 1.469367938527859385e-39, PT ;  /* 0x001000000b00780b */ /* 0x000fe40003f2e200 */
[----:B------:R-:W-:-:S03]  /*04b0*/  LOP3.LUT R3, R3, 0x800fffff, R11, 0xf8, !PT ;  /* 0x800fffff03037812 */ /* 0x000fc600078ef80b */
[----:B------:R-:W-:-:S08]  /*04c0*/  DFMA R18, R16, -R12, 1 ;  /* 0x3ff000001012742b */ /* 0x000fd0000000080c */
[----:B------:R-:W-:Y:S01]  /*04d0*/  DFMA R16, R16, R18, R16 ;  /* 0x000000121010722b */ /* 0x000fe20000000010 */
[----:B------:R-:W-:Y:S10]  /*04e0*/  @P1 BRA `(.L_x_1) ;  /* 0x0000000000201947 */ /* 0x000ff40003800000 */
[----:B------:R-:W-:-:S04]  /*04f0*/  LOP3.LUT R18, R15, 0x7ff00000, RZ, 0xc0, !PT ;  /* 0x7ff000000f127812 */ /* 0x000fc800078ec0ff */
[----:B------:R-:W-:Y:S01]  /*0500*/  ISETP.GE.U32.AND P1, PT, R23, R18, PT ;  /* 0x000000121700720c */ /* 0x000fe20003f26070 */
[----:B------:R-:W-:-:S03]  /*0510*/  IMAD.MOV.U32 R18, RZ, RZ, RZ ;  /* 0x000000ffff127224 */ /* 0x000fc600078e00ff */
[----:B------:R-:W-:-:S04]  /*0520*/  SEL R19, R22, 0x63400000, !P1 ;  /* 0x6340000016137807 */ /* 0x000fc80004800000 */
[----:B------:R-:W-:-:S04]  /*0530*/  LOP3.LUT R19, R19, 0x80000000, R11, 0xf8, !PT ;  /* 0x8000000013137812 */ /* 0x000fc800078ef80b */
[----:B------:R-:W-:-:S06]  /*0540*/  LOP3.LUT R19, R19, 0x100000, RZ, 0xfc, !PT ;  /* 0x0010000013137812 */ /* 0x000fcc00078efcff */
[----:B------:R-:W-:-:S10]  /*0550*/  DFMA R2, R2, 2, -R18 ;  /* 0x400000000202782b */ /* 0x000fd40000000812 */
[----:B------:R-:W-:-:S07]  /*0560*/  LOP3.LUT R26, R3, 0x7ff00000, RZ, 0xc0, !PT ;  /* 0x7ff00000031a7812 */ /* 0x000fce00078ec0ff */
.L_x_1:
[----:B------:R-:W-:Y:S01]  /*0570*/  @!P0 LOP3.LUT R25, R13, 0x7ff00000, RZ, 0xc0, !PT ;  /* 0x7ff000000d198812 */ /* 0x000fe200078ec0ff */
[----:B------:R-:W-:Y:S01]  /*0580*/  VIADD R20, R26, 0xffffffff ;  /* 0xffffffff1a147836 */ /* 0x000fe20000000000 */
[----:B------:R-:W-:-:S03]  /*0590*/  DMUL R18, R16, R2 ;  /* 0x0000000210127228 */ /* 0x000fc60000000000 */
[----:B------:R-:W-:Y:S01]  /*05a0*/  VIADD R27, R25, 0xffffffff ;  /* 0xffffffff191b7836 */ /* 0x000fe20000000000 */
[----:B------:R-:W-:-:S04]  /*05b0*/  ISETP.GT.U32.AND P0, PT, R20, 0x7feffffe, PT ;  /* 0x7feffffe1400780c */ /* 0x000fc80003f04070 */
[----:B------:R-:W-:Y:S01]  /*05c0*/  ISETP.GT.U32.OR P0, PT, R27, 0x7feffffe, P0 ;  /* 0x7feffffe1b00780c */ /* 0x000fe20000704470 */
[----:B------:R-:W-:-:S08]  /*05d0*/  DFMA R20, R18, -R12, R2 ;  /* 0x8000000c1214722b */ /* 0x000fd00000000002 */
[----:B------:R-:W-:-:S04]  /*05e0*/  DFMA R20, R16, R20, R18 ;  /* 0x000000141014722b */ /* 0x000fc80000000012 */
[----:B------:R-:W-:Y:S07]  /*05f0*/  @P0 BRA `(.L_x_2) ;  /* 0x00000000006c0947 */ /* 0x000fee0003800000 */
[----:B------:R-:W-:Y:S01]  /*0600*/  LOP3.LUT R16, R15, 0x7ff00000, RZ, 0xc0, !PT ;  /* 0x7ff000000f107812 */ /* 0x000fe200078ec0ff */
[----:B------:R-:W-:-:S03]  /*0610*/  IMAD.MOV.U32 R18, RZ, RZ, RZ ;  /* 0x000000ffff127224 */ /* 0x000fc600078e00ff */
[CC--:B------:R-:W-:Y:S02]  /*0620*/  VIADDMNMX R10, R23.reuse, -R16.reuse, 0xb9600000, !PT ;  /* 0xb9600000170a7446 */ /* 0x0c0fe40007800910 */
[----:B------:R-:W-:Y:S02]  /*0630*/  ISETP.GE.U32.AND P0, PT, R23, R16, PT ;  /* 0x000000101700720c */ /* 0x000fe40003f06070 */
[----:B------:R-:W-:Y:S02]  /*0640*/  VIMNMX R10, PT, PT, R10, 0x46a00000, PT ;  /* 0x46a000000a0a7848 */ /* 0x000fe40003fe0100 */
[----:B------:R-:W-:-:S05]  /*0650*/  SEL R11, R22, 0x63400000, !P0 ;  /* 0x63400000160b7807 */ /* 0x000fca0004000000 */
[----:B------:R-:W-:-:S04]  /*0660*/  IMAD.IADD R10, R10, 0x1, -R11 ;  /* 0x000000010a0a7824 */ /* 0x000fc800078e0a0b */
[----:B------:R-:W-:-:S06]  /*0670*/  VIADD R19, R10, 0x7fe00000 ;  /* 0x7fe000000a137836 */ /* 0x000fcc0000000000 */
[----:B------:R-:W-:-:S10]  /*0680*/  DMUL R16, R20, R18 ;  /* 0x0000001214107228 */ /* 0x000fd40000000000 */
[----:B------:R-:W-:-:S13]  /*0690*/  FSETP.GTU.AND P0, PT, |R17|, 1.469367938527859385e-39, PT ;  /* 0x001000001100780b */ /* 0x000fda0003f0c200 */
[----:B------:R-:W-:Y:S05]  /*06a0*/  @P0 BRA `(.L_x_3) ;  /* 0x0000000000940947 */ /* 0x000fea0003800000 */
[----:B------:R-:W-:Y:S01]  /*06b0*/  DFMA R2, R20, -R12, R2 ;  /* 0x8000000c1402722b */ /* 0x000fe20000000002 */
[----:B------:R-:W-:-:S09]  /*06c0*/  IMAD.MOV.U32 R18, RZ, RZ, RZ ;  /* 0x000000ffff127224 */ /* 0x000fd200078e00ff */
[C---:B------:R-:W-:Y:S02]  /*06d0*/  FSETP.NEU.AND P0, PT, R3.reuse, RZ, PT ;  /* 0x000000ff0300720b */ /* 0x040fe40003f0d000 */
[----:B------:R-:W-:-:S04]  /*06e0*/  LOP3.LUT R15, R3, 0x80000000, R15, 0x48, !PT ;  /* 0x80000000030f7812 */ /* 0x000fc800078e480f */
[----:B------:R-:W-:-:S07]  /*06f0*/  LOP3.LUT R19, R15, R19, RZ, 0xfc, !PT ;  /* 0x000000130f137212 */ /* 0x000fce00078efcff */
[----:B------:R-:W-:Y:S05]  /*0700*/  @!P0 BRA `(.L_x_3) ;  /* 0x00000000007c8947 */ /* 0x000fea0003800000 */
[----:B------:R-:W-:Y:S01]  /*0710*/  IMAD.MOV R3, RZ, RZ, -R10 ;  /* 0x000000ffff037224 */ /* 0x000fe200078e0a0a */
[----:B------:R-:W-:Y:S01]  /*0720*/  DMUL.RP R18, R20, R18 ;  /* 0x0000001214127228 */ /* 0x000fe20000008000 */
[----:B------:R-:W-:-:S06]  /*0730*/  IMAD.MOV.U32 R2, RZ, RZ, RZ ;  /* 0x000000ffff027224 */ /* 0x000fcc00078e00ff */
[----:B------:R-:W-:-:S03]  /*0740*/  DFMA R2, R16, -R2, R20 ;  /* 0x800000021002722b */ /* 0x000fc60000000014 */
[----:B------:R-:W-:-:S03]  /*0750*/  LOP3.LUT R15, R19, R15, RZ, 0x3c, !PT ;  /* 0x0000000f130f7212 */ /* 0x000fc600078e3cff */
[----:B------:R-:W-:-:S04]  /*0760*/  IADD3 R2, PT, PT, -R10, -0x43300000, RZ ;  /* 0xbcd000000a027810 */ /* 0x000fc80007ffe1ff */
[----:B------:R-:W-:-:S04]  /*0770*/  FSETP.NEU.AND P0, PT, |R3|, R2, PT ;  /* 0x000000020300720b */ /* 0x000fc80003f0d200 */
[----:B------:R-:W-:Y:S02]  /*0780*/  FSEL R16, R18, R16, !P0 ;  /* 0x0000001012107208 */ /* 0x000fe40004000000 */
[----:B------:R-:W-:Y:S01]  /*0790*/  FSEL R17, R15, R17, !P0 ;  /* 0x000000110f117208 */ /* 0x000fe20004000000 */
[----:B------:R-:W-:Y:S06]  /*07a0*/  BRA `(.L_x_3) ;  /* 0x0000000000547947 */ /* 0x000fec0003800000 */
.L_x_2:
[----:B------:R-:W-:-:S14]  /*07b0*/  DSETP.NAN.AND P0, PT, R10, R10, PT ;  /* 0x0000000a0a00722a */ /* 0x000fdc0003f08000 */
[----:B------:R-:W-:Y:S05]  /*07c0*/  @P0 BRA `(.L_x_4) ;  /* 0x0000000000440947 */ /* 0x000fea0003800000 */
[----:B------:R-:W-:-:S14]  /*07d0*/  DSETP.NAN.AND P0, PT, R14, R14, PT ;  /* 0x0000000e0e00722a */ /* 0x000fdc0003f08000 */
[----:B------:R-:W-:Y:S05]  /*07e0*/  @P0 BRA `(.L_x_5) ;  /* 0x0000000000300947 */ /* 0x000fea0003800000 */
[----:B------:R-:W-:Y:S01]  /*07f0*/  ISETP.NE.AND P0, PT, R26, R25, PT ;  /* 0x000000191a00720c */ /* 0x000fe20003f05270 */
[----:B------:R-:W-:Y:S02]  /*0800*/  IMAD.MOV.U32 R16, RZ, RZ, 0x0 ;  /* 0x00000000ff107424 */ /* 0x000fe400078e00ff */
[----:B------:R-:W-:-:S10]  /*0810*/  IMAD.MOV.U32 R17, RZ, RZ, -0x80000 ;  /* 0xfff80000ff117424 */ /* 0x000fd400078e00ff */
[----:B------:R-:W-:Y:S05]  /*0820*/  @!P0 BRA `(.L_x_3) ;  /* 0x0000000000348947 */ /* 0x000fea0003800000 */
[----:B------:R-:W-:Y:S02]  /*0830*/  ISETP.NE.AND P0, PT, R26, 0x7ff00000, PT ;  /* 0x7ff000001a00780c */ /* 0x000fe40003f05270 */
[----:B------:R-:W-:Y:S02]  /*0840*/  LOP3.LUT R17, R11, 0x80000000, R15, 0x48, !PT ;  /* 0x800000000b117812 */ /* 0x000fe400078e480f */
[----:B------:R-:W-:-:S13]  /*0850*/  ISETP.EQ.OR P0, PT, R25, RZ, !P0 ;  /* 0x000000ff1900720c */ /* 0x000fda0004702670 */
[----:B------:R-:W-:Y:S01]  /*0860*/  @P0 LOP3.LUT R2, R17, 0x7ff00000, RZ, 0xfc, !PT ;  /* 0x7ff0000011020812 */ /* 0x000fe200078efcff */
[----:B------:R-:W-:Y:S02]  /*0870*/  @!P0 IMAD.MOV.U32 R16, RZ, RZ, RZ ;  /* 0x000000ffff108224 */ /* 0x000fe400078e00ff */
[----:B------:R-:W-:Y:S02]  /*0880*/  @P0 IMAD.MOV.U32 R16, RZ, RZ, RZ ;  /* 0x000000ffff100224 */ /* 0x000fe400078e00ff */
[----:B------:R-:W-:Y:S01]  /*0890*/  @P0 IMAD.MOV.U32 R17, RZ, RZ, R2 ;  /* 0x000000ffff110224 */ /* 0x000fe200078e0002 */
[----:B------:R-:W-:Y:S06]  /*08a0*/  BRA `(.L_x_3) ;  /* 0x0000000000147947 */ /* 0x000fec0003800000 */
.L_x_5:
[----:B------:R-:W-:Y:S01]  /*08b0*/  LOP3.LUT R17, R15, 0x80000, RZ, 0xfc, !PT ;  /* 0x000800000f117812 */ /* 0x000fe200078efcff */
[----:B------:R-:W-:Y:S01]  /*08c0*/  IMAD.MOV.U32 R16, RZ, RZ, R14 ;  /* 0x000000ffff107224 */ /* 0x000fe200078e000e */
[----:B------:R-:W-:Y:S06]  /*08d0*/  BRA `(.L_x_3) ;  /* 0x0000000000087947 */ /* 0x000fec0003800000 */
.L_x_4:
[----:B------:R-:W-:Y:S01]  /*08e0*/  LOP3.LUT R17, R11, 0x80000, RZ, 0xfc, !PT ;  /* 0x000800000b117812 */ /* 0x000fe200078efcff */
[----:B------:R-:W-:-:S07]  /*08f0*/  IMAD.MOV.U32 R16, RZ, RZ, R10 ;  /* 0x000000ffff107224 */ /* 0x000fce00078e000a */
.L_x_3:
[----:B------:R-:W-:Y:S02]  /*0900*/  IMAD.MOV.U32 R25, RZ, RZ, 0x0 ;  /* 0x00000000ff197424 */ /* 0x000fe400078e00ff */
[----:B------:R-:W-:Y:S02]  /*0910*/  IMAD.MOV.U32 R2, RZ, RZ, R16 ;  /* 0x000000ffff027224 */ /* 0x000fe400078e0010 */
[----:B------:R-:W-:Y:S01]  /*0920*/  IMAD.MOV.U32 R3, RZ, RZ, R17 ;  /* 0x000000ffff037224 */ /* 0x000fe200078e0011 */
[----:B------:R-:W-:Y:S06]  /*0930*/  RET.REL.NODEC R24 `(_Z10lax_updatePdPKddddi) ;  /* 0xfffffff418b07950 */ /* 0x000fec0003c3ffff */
.L_x_6:
[----:B------:R-:W-:-:S00]  /*0940*/  BRA `(.L_x_6) ;  /* 0xfffffffc00fc7947 */ /* 0x000fc0000383ffff */
[----:B------:R-:W-:-:S00]  /*0950*/  NOP ;  /* 0x0000000000007918 */ /* 0x000fc00000000000 */
        /* <DEDUP_REMOVED lines=10> */
.L_x_7:


//--------------------- .nv.shared.reserved.0     --------------------------
	.section	.nv.shared.reserved.0,"aw",@nobits
	.weak		__nv_reservedSMEM_offset_0_alias
	.size		__nv_reservedSMEM_offset_0_alias, 0, 64
	.other		__nv_reservedSMEM_offset_0_alias,@"STO_CUDA_RESERVED_SHARED STV_DEFAULT"
__nv_reservedSMEM_offset_0_alias:
	.zero		0
	.zero		64


//--------------------- .nv.constant0._Z10lax_updatePdPKddddi --------------------------
	.section	.nv.constant0._Z10lax_updatePdPKddddi,"a",@progbits
	.sectionflags	@""
	.align	4
.nv.constant0._Z10lax_updatePdPKddddi:
	.zero		940


//--------------------- SYMBOLS --------------------------

	.type		.nv.reservedSmem.offset0,@object
	.size		.nv.reservedSmem.offset0,0x4
